//
// Generated by NVIDIA NVVM Compiler
//
// Compiler Build ID: CL-36424714
// Cuda compilation tools, release 13.0, V13.0.88
// Based on NVVM 20.0.0
//

.version 9.0
.target sm_100
.address_size 64

	// .globl	_Z10cuda_hellov
.extern .func  (.param .b32 func_retval0) vprintf
(
	.param .b64 vprintf_param_0,
	.param .b64 vprintf_param_1
)
;
.global .align 1 .b8 $str[18] = {72, 101, 108, 108, 111, 32, 102, 114, 111, 109, 32, 67, 85, 68, 65, 33, 10};

.visible .entry _Z10cuda_hellov()
{
	.reg .b32 	%r<3>;
	.reg .b64 	%rd<3>;

	mov.u64 	%rd1, $str;
	cvta.global.u64 	%rd2, %rd1;
	{ // callseq 0, 0
	.param .b64 param0;
	st.param.b64 	[param0], %rd2;
	.param .b64 param1;
	st.param.b64 	[param1], 0;
	.param .b32 retval0;
	call.uni (retval0), 
	vprintf, 
	(
	param0, 
	param1
	);
	ld.param.b32 	%r1, [retval0];
	} // callseq 0
	ret;

}


// ===== COMPILED SASS (sm_100) =====

	.target	sm_100

	.elftype	@"ET_EXEC"


//--------------------- .note.nv.tkinfo           --------------------------
	.section	.note.nv.tkinfo,"",@"SHT_NOTE"
	.sectionflags	@"SHF_NOTE_NV_TKINFO"
	.tkinfo
        /*0018*/ 	.word	0x00000002
        /*0030*/ 	.string	""
        /*0030*/ 	.string	"ptxas"
        /*0030*/ 	.string	"Cuda compilation tools, release 13.0, V13.0.88"
        /*0030*/ 	.string	"Build cuda_13.0.r13.0/compiler.36424714_0"
        /*0030*/ 	.string	"-arch sm_100 -m 64 "



//--------------------- .note.nv.cuinfo           --------------------------
	.section	.note.nv.cuinfo,"",@"SHT_NOTE"
	.sectionflags	@"SHF_NOTE_NV_CUINFO"
        /*0018*/ 	.short	0x0002
        /*001a*/ 	.short	0x0064
        /*001c*/ 	.short	0x0082
	.zero		2


//--------------------- .nv.info                  --------------------------
	.section	.nv.info,"",@"SHT_CUDA_INFO"
	.align	4


	//----- nvinfo : EIATTR_REGCOUNT
	.align		4
        /*0000*/ 	.byte	0x04, 0x2f
        /*0002*/ 	.short	(.L_2 - .L_1)
	.align		4
.L_1:
        /*0004*/ 	.word	index@(_Z10cuda_hellov)
        /*0008*/ 	.word	0x00000018


	//----- nvinfo : EIATTR_FRAME_SIZE
	.align		4
.L_2:
        /*000c*/ 	.byte	0x04, 0x11
        /*000e*/ 	.short	(.L_4 - .L_3)
	.align		4
.L_3:
        /*0010*/ 	.word	index@(_Z10cuda_hellov)
        /*0014*/ 	.word	0x00000000


	//----- nvinfo : EIATTR_MIN_STACK_SIZE
	.align		4
.L_4:
        /*0018*/ 	.byte	0x04, 0x12
        /*001a*/ 	.short	(.L_6 - .L_5)
	.align		4
.L_5:
        /*001c*/ 	.word	index@(_Z10cuda_hellov)
        /*0020*/ 	.word	0x00000000
.L_6:


//--------------------- .nv.compat                --------------------------
	.section	.nv.compat,"",@"SHT_CUDA_COMPAT_INFO"
	.align	4
        /*0000*/ 	.byte	0x02, 0x09, 0x00, 0x00, 0x02, 0x02, 0x01, 0x00, 0x02, 0x05, 0x05, 0x00, 0x03, 0x07, 0x01, 0x01
        /*0010*/ 	.byte	0x02, 0x03, 0x00, 0x00, 0x02, 0x06, 0x01, 0x00, 0x04, 0x0b, 0x08, 0x00, 0x09, 0x00, 0x00, 0x00
        /*0020*/ 	.byte	0x00, 0x00, 0x00, 0x00


//--------------------- .nv.info._Z10cuda_hellov  --------------------------
	.section	.nv.info._Z10cuda_hellov,"",@"SHT_CUDA_INFO"
	.sectionflags	@""
	.align	4


	//----- nvinfo : EIATTR_CUDA_API_VERSION
	.align		4
        /*0000*/ 	.byte	0x04, 0x37
        /*0002*/ 	.short	(.L_8 - .L_7)
.L_7:
        /*0004*/ 	.word	0x00000082


	//----- nvinfo : EIATTR_SPARSE_MMA_MASK
	.align		4
.L_8:
        /*0008*/ 	.byte	0x03, 0x50
        /*000a*/ 	.short	0x0000


	//----- nvinfo : EIATTR_MAXREG_COUNT
	.align		4
        /*000c*/ 	.byte	0x03, 0x1b
        /*000e*/ 	.short	0x00ff


	//----- nvinfo : EIATTR_EXTERNS
	.align		4
        /*0010*/ 	.byte	0x04, 0x0f
        /*0012*/ 	.short	(.L_10 - .L_9)


	//   ....[0]....
	.align		4
.L_9:
        /*0014*/ 	.word	index@(vprintf)


	//----- nvinfo : EIATTR_MERCURY_ISA_VERSION
	.align		4
.L_10:
        /*0018*/ 	.byte	0x03, 0x5f
        /*001a*/ 	.short	0x0101


	//----- nvinfo : EIATTR_VRC_CTA_INIT_COUNT
	.align		4
        /*001c*/ 	.byte	0x02, 0x4a
	.zero		1
	.zero		1


	//----- nvinfo : EIATTR_SYSCALL_OFFSETS
	.align		4
        /*0020*/ 	.byte	0x04, 0x46
        /*0022*/ 	.short	(.L_12 - .L_11)


	//   ....[0]....
.L_11:
        /*0024*/ 	.word	0x00000080


	//----- nvinfo : EIATTR_EXIT_INSTR_OFFSETS
	.align		4
.L_12:
        /*0028*/ 	.byte	0x04, 0x1c
        /*002a*/ 	.short	(.L_14 - .L_13)


	//   ....[0]....
.L_13:
        /*002c*/ 	.word	0x00000090


	//----- nvinfo : EIATTR_SW_WAR
	.align		4
.L_14:
        /*0030*/ 	.byte	0x04, 0x36
        /*0032*/ 	.short	(.L_16 - .L_15)
.L_15:
        /*0034*/ 	.word	0x00000008
.L_16:


//--------------------- .nv.callgraph             --------------------------
	.section	.nv.callgraph,"",@"SHT_CUDA_CALLGRAPH"
	.align	4
	.sectionentsize	8
	.align		4
        /*0000*/ 	.word	0x00000000
	.align		4
        /*0004*/ 	.word	0xffffffff
	.align		4
        /*0008*/ 	.word	index@(_Z10cuda_hellov)
	.align		4
        /*000c*/ 	.word	index@(vprintf)
	.align		4
        /*0010*/ 	.word	0x00000000
	.align		4
        /*0014*/ 	.word	0xfffffffe
	.align		4
        /*0018*/ 	.word	0x00000000
	.align		4
        /*001c*/ 	.word	0xfffffffd
	.align		4
        /*0020*/ 	.word	0x00000000
	.align		4
        /*0024*/ 	.word	0xfffffffc


//--------------------- .nv.constant4             --------------------------
	.section	.nv.constant4,"a",@progbits
	.align	8
	.align		8
.nv.constant4:
        /*0000*/ 	.dword	vprintf
	.align		8
        /*0008*/ 	.dword	$str


//--------------------- .text._Z10cuda_hellov     --------------------------
	.section	.text._Z10cuda_hellov,"ax",@progbits
	.align	128
        .global         _Z10cuda_hellov
        .type           _Z10cuda_hellov,@function
        .size           _Z10cuda_hellov,(.L_x_2 - _Z10cuda_hellov)
        .other          _Z10cuda_hellov,@"STO_CUDA_ENTRY STV_DEFAULT"
_Z10cuda_hellov:
.text._Z10cuda_hellov:
[----:B------:R-:W0:Y:S01]  /*0000*/  LDC R1, c[0x0][0x37c] ;  /* 0x0000df00ff017b82 */ /* 0x000e220000000800 */
[----:B------:R-:W-:Y:S01]  /*0010*/  MOV R0, 0x0 ;  /* 0x0000000000007802 */ /* 0x000fe20000000f00 */
[----:B------:R-:W1:Y:S01]  /*0020*/  LDCU.64 UR4, c[0x4][0x8] ;  /* 0x01000100ff0477ac */ /* 0x000e620008000a00 */
[----:B------:R-:W-:-:S05]  /*0030*/  CS2R R6, SRZ ;  /* 0x0000000000067805 */ /* 0x000fca000001ff00 */
[----:B------:R2:W3:Y:S01]  /*0040*/  LDC.64 R2, c[0x4][R0] ;  /* 0x0100000000027b82 */ /* 0x0004e20000000a00 */
[----:B-1----:R-:W-:Y:S02]  /*0050*/  IMAD.U32 R4, RZ, RZ, UR4 ;  /* 0x00000004ff047e24 */ /* 0x002fe4000f8e00ff */
[----:B--2---:R-:W-:-:S07]  /*0060*/  IMAD.U32 R5, RZ, RZ, UR5 ;  /* 0x00000005ff057e24 */ /* 0x004fce000f8e00ff */
[----:B------:R-:W-:-:S07]  /*0070*/  LEPC R20, `(.L_x_0) ;  /* 0x000000001014794e */ /* 0x000fce0000000000 */
[----:B0--3--:R-:W-:Y:S05]  /*0080*/  CALL.ABS.NOINC R2 ;  /* 0x0000000002007343 */ /* 0x009fea0003c00000 */
.L_x_0:
[----:B------:R-:W-:Y:S05]  /*0090*/  EXIT ;  /* 0x000000000000794d */ /* 0x000fea0003800000 */
.L_x_1:
[----:B------:R-:W-:-:S00]  /*00a0*/  BRA `(.L_x_1) ;  /* 0xfffffffc00fc7947 */ /* 0x000fc0000383ffff */
[----:B------:R-:W-:-:S00]  /*00b0*/  NOP ;  /* 0x0000000000007918 */ /* 0x000fc00000000000 */
        /* <DEDUP_REMOVED lines=12> */
.L_x_2:


//--------------------- .nv.global.init           --------------------------
	.section	.nv.global.init,"aw",@progbits
.nv.global.init:
	.type		$str,@object
	.size		$str,(.L_0 - $str)
$str:
        /*0000*/ 	.byte	0x48, 0x65, 0x6c, 0x6c, 0x6f, 0x20, 0x66, 0x72, 0x6f, 0x6d, 0x20, 0x43, 0x55, 0x44, 0x41, 0x21
        /*0010*/ 	.byte	0x0a, 0x00
.L_0:


//--------------------- .nv.shared.reserved.0     --------------------------
	.section	.nv.shared.reserved.0,"aw",@nobits
	.weak		__nv_reservedSMEM_offset_0_alias
	.size		__nv_reservedSMEM_offset_0_alias, 0, 64
	.other		__nv_reservedSMEM_offset_0_alias,@"STO_CUDA_RESERVED_SHARED STV_DEFAULT"
__nv_reservedSMEM_offset_0_alias:
	.zero		0
	.zero		64


//--------------------- .nv.constant0._Z10cuda_hellov --------------------------
	.section	.nv.constant0._Z10cuda_hellov,"a",@progbits
	.sectionflags	@""
	.align	4
.nv.constant0._Z10cuda_hellov:
	.zero		896


//--------------------- SYMBOLS --------------------------

	.type		.nv.reservedSmem.offset0,@object
	.size		.nv.reservedSmem.offset0,0x4
	.type		vprintf,@function
